//
// Generated by NVIDIA NVVM Compiler
//
// Compiler Build ID: CL-36424714
// Cuda compilation tools, release 13.0, V13.0.88
// Based on NVVM 20.0.0
//

.version 9.0
.target sm_100
.address_size 64

	// .globl	_Z6kernelPdS_

.visible .entry _Z6kernelPdS_(
	.param .u64 .ptr .align 1 _Z6kernelPdS__param_0,
	.param .u64 .ptr .align 1 _Z6kernelPdS__param_1
)
{
	.reg .b32 	%r<2>;
	.reg .b64 	%rd<7>;
	.reg .b64 	%fd<3>;

	ld.param.u64 	%rd1, [_Z6kernelPdS__param_0];
	ld.param.u64 	%rd2, [_Z6kernelPdS__param_1];
	cvta.to.global.u64 	%rd3, %rd2;
	cvta.to.global.u64 	%rd4, %rd1;
	mov.u32 	%r1, %tid.x;
	mul.wide.u32 	%rd5, %r1, 8;
	add.s64 	%rd6, %rd4, %rd5;
	ld.global.f64 	%fd1, [%rd6];
	atom.global.add.f64 	%fd2, [%rd3], %fd1;
	ret;

}


// ===== COMPILED SASS (sm_100) =====

	.target	sm_100

	.elftype	@"ET_EXEC"


//--------------------- .note.nv.tkinfo           --------------------------
	.section	.note.nv.tkinfo,"",@"SHT_NOTE"
	.sectionflags	@"SHF_NOTE_NV_TKINFO"
	.tkinfo
        /*0018*/ 	.word	0x00000002
        /*0030*/ 	.string	""
        /*0030*/ 	.string	"ptxas"
        /*0030*/ 	.string	"Cuda compilation tools, release 13.0, V13.0.88"
        /*0030*/ 	.string	"Build cuda_13.0.r13.0/compiler.36424714_0"
        /*0030*/ 	.string	"-arch sm_100 -m 64 "



//--------------------- .note.nv.cuinfo           --------------------------
	.section	.note.nv.cuinfo,"",@"SHT_NOTE"
	.sectionflags	@"SHF_NOTE_NV_CUINFO"
        /*0018*/ 	.short	0x0002
        /*001a*/ 	.short	0x0064
        /*001c*/ 	.short	0x0082
	.zero		2


//--------------------- .nv.info                  --------------------------
	.section	.nv.info,"",@"SHT_CUDA_INFO"
	.align	4


	//----- nvinfo : EIATTR_REGCOUNT
	.align		4
        /*0000*/ 	.byte	0x04, 0x2f
        /*0002*/ 	.short	(.L_1 - .L_0)
	.align		4
.L_0:
        /*0004*/ 	.word	index@(_Z6kernelPdS_)
        /*0008*/ 	.word	0x00000008


	//----- nvinfo : EIATTR_FRAME_SIZE
	.align		4
.L_1:
        /*000c*/ 	.byte	0x04, 0x11
        /*000e*/ 	.short	(.L_3 - .L_2)
	.align		4
.L_2:
        /*0010*/ 	.word	index@(_Z6kernelPdS_)
        /*0014*/ 	.word	0x00000000


	//----- nvinfo : EIATTR_MIN_STACK_SIZE
	.align		4
.L_3:
        /*0018*/ 	.byte	0x04, 0x12
        /*001a*/ 	.short	(.L_5 - .L_4)
	.align		4
.L_4:
        /*001c*/ 	.word	index@(_Z6kernelPdS_)
        /*0020*/ 	.word	0x00000000
.L_5:


//--------------------- .nv.compat                --------------------------
	.section	.nv.compat,"",@"SHT_CUDA_COMPAT_INFO"
	.align	4
        /*0000*/ 	.byte	0x02, 0x09, 0x00, 0x00, 0x02, 0x02, 0x01, 0x00, 0x02, 0x05, 0x05, 0x00, 0x03, 0x07, 0x01, 0x01
        /*0010*/ 	.byte	0x02, 0x03, 0x00, 0x00, 0x02, 0x06, 0x01, 0x00, 0x04, 0x0b, 0x08, 0x00, 0x09, 0x00, 0x00, 0x00
        /*0020*/ 	.byte	0x00, 0x00, 0x00, 0x00


//--------------------- .nv.info._Z6kernelPdS_    --------------------------
	.section	.nv.info._Z6kernelPdS_,"",@"SHT_CUDA_INFO"
	.sectionflags	@""
	.align	4


	//----- nvinfo : EIATTR_CUDA_API_VERSION
	.align		4
        /*0000*/ 	.byte	0x04, 0x37
        /*0002*/ 	.short	(.L_7 - .L_6)
.L_6:
        /*0004*/ 	.word	0x00000082


	//----- nvinfo : EIATTR_KPARAM_INFO
	.align		4
.L_7:
        /*0008*/ 	.byte	0x04, 0x17
        /*000a*/ 	.short	(.L_9 - .L_8)
.L_8:
        /*000c*/ 	.word	0x00000000
        /*0010*/ 	.short	0x0001
        /*0012*/ 	.short	0x0008
        /*0014*/ 	.byte	0x00, 0xf5, 0x21, 0x00


	//----- nvinfo : EIATTR_KPARAM_INFO
	.align		4
.L_9:
        /*0018*/ 	.byte	0x04, 0x17
        /*001a*/ 	.short	(.L_11 - .L_10)
.L_10:
        /*001c*/ 	.word	0x00000000
        /*0020*/ 	.short	0x0000
        /*0022*/ 	.short	0x0000
        /*0024*/ 	.byte	0x00, 0xf5, 0x21, 0x00


	//----- nvinfo : EIATTR_SPARSE_MMA_MASK
	.align		4
.L_11:
        /*0028*/ 	.byte	0x03, 0x50
        /*002a*/ 	.short	0x0000


	//----- nvinfo : EIATTR_MAXREG_COUNT
	.align		4
        /*002c*/ 	.byte	0x03, 0x1b
        /*002e*/ 	.short	0x00ff


	//----- nvinfo : EIATTR_MERCURY_ISA_VERSION
	.align		4
        /*0030*/ 	.byte	0x03, 0x5f
        /*0032*/ 	.short	0x0101


	//----- nvinfo : EIATTR_VRC_CTA_INIT_COUNT
	.align		4
        /*0034*/ 	.byte	0x02, 0x4a
	.zero		1
	.zero		1


	//----- nvinfo : EIATTR_EXIT_INSTR_OFFSETS
	.align		4
        /*0038*/ 	.byte	0x04, 0x1c
        /*003a*/ 	.short	(.L_13 - .L_12)


	//   ....[0]....
.L_12:
        /*003c*/ 	.word	0x00000080


	//----- nvinfo : EIATTR_CBANK_PARAM_SIZE
	.align		4
.L_13:
        /*0040*/ 	.byte	0x03, 0x19
        /*0042*/ 	.short	0x0010


	//----- nvinfo : EIATTR_PARAM_CBANK
	.align		4
        /*0044*/ 	.byte	0x04, 0x0a
        /*0046*/ 	.short	(.L_15 - .L_14)
	.align		4
.L_14:
        /*0048*/ 	.word	index@(.nv.constant0._Z6kernelPdS_)
        /*004c*/ 	.short	0x0380
        /*004e*/ 	.short	0x0010


	//----- nvinfo : EIATTR_SW_WAR
	.align		4
.L_15:
        /*0050*/ 	.byte	0x04, 0x36
        /*0052*/ 	.short	(.L_17 - .L_16)
.L_16:
        /*0054*/ 	.word	0x00000008
.L_17:


//--------------------- .nv.callgraph             --------------------------
	.section	.nv.callgraph,"",@"SHT_CUDA_CALLGRAPH"
	.align	4
	.sectionentsize	8
	.align		4
        /*0000*/ 	.word	0x00000000
	.align		4
        /*0004*/ 	.word	0xffffffff
	.align		4
        /*0008*/ 	.word	0x00000000
	.align		4
        /*000c*/ 	.word	0xfffffffe
	.align		4
        /*0010*/ 	.word	0x00000000
	.align		4
        /*0014*/ 	.word	0xfffffffd
	.align		4
        /*0018*/ 	.word	0x00000000
	.align		4
        /*001c*/ 	.word	0xfffffffc


//--------------------- .text._Z6kernelPdS_       --------------------------
	.section	.text._Z6kernelPdS_,"ax",@progbits
	.align	128
        .global         _Z6kernelPdS_
        .type           _Z6kernelPdS_,@function
        .size           _Z6kernelPdS_,(.L_x_1 - _Z6kernelPdS_)
        .other          _Z6kernelPdS_,@"STO_CUDA_ENTRY STV_DEFAULT"
_Z6kernelPdS_:
.text._Z6kernelPdS_:
[----:B------:R-:W-:Y:S01]  /*0000*/  LDC R1, c[0x0][0x37c] ;  /* 0x0000df00ff017b82 */ /* 0x000fe20000000800 */
[----:B------:R-:W0:Y:S07]  /*0010*/  S2R R5, SR_TID.X ;  /* 0x0000000000057919 */ /* 0x000e2e0000002100 */
[----:B------:R-:W0:Y:S01]  /*0020*/  LDC.64 R2, c[0x0][0x380] ;  /* 0x0000e000ff027b82 */ /* 0x000e220000000a00 */
[----:B------:R-:W1:Y:S01]  /*0030*/  LDCU.64 UR4, c[0x0][0x358] ;  /* 0x00006b00ff0477ac */ /* 0x000e620008000a00 */
[----:B0-----:R-:W-:-:S06]  /*0040*/  IMAD.WIDE.U32 R2, R5, 0x8, R2 ;  /* 0x0000000805027825 */ /* 0x001fcc00078e0002 */
[----:B-1----:R-:W2:Y:S01]  /*0050*/  LDG.E.64 R2, desc[UR4][R2.64] ;  /* 0x0000000402027981 */ /* 0x002ea2000c1e1b00 */
[----:B------:R-:W2:Y:S03]  /*0060*/  LDC.64 R4, c[0x0][0x388] ;  /* 0x0000e200ff047b82 */ /* 0x000ea60000000a00 */
[----:B--2---:R-:W-:Y:S01]  /*0070*/  REDG.E.ADD.F64.RN.STRONG.GPU desc[UR4][R4.64], R2 ;  /* 0x00000002040079a6 */ /* 0x004fe2000c12ff04 */
[----:B------:R-:W-:Y:S05]  /*0080*/  EXIT ;  /* 0x000000000000794d */ /* 0x000fea0003800000 */
.L_x_0:
[----:B------:R-:W-:-:S00]  /*0090*/  BRA `(.L_x_0) ;  /* 0xfffffffc00fc7947 */ /* 0x000fc0000383ffff */
[----:B------:R-:W-:-:S00]  /*00a0*/  NOP ;  /* 0x0000000000007918 */ /* 0x000fc00000000000 */
        /* <DEDUP_REMOVED lines=13> */
.L_x_1:


//--------------------- .nv.shared.reserved.0     --------------------------
	.section	.nv.shared.reserved.0,"aw",@nobits
	.weak		__nv_reservedSMEM_offset_0_alias
	.size		__nv_reservedSMEM_offset_0_alias, 0, 64
	.other		__nv_reservedSMEM_offset_0_alias,@"STO_CUDA_RESERVED_SHARED STV_DEFAULT"
__nv_reservedSMEM_offset_0_alias:
	.zero		0
	.zero		64


//--------------------- .nv.constant0._Z6kernelPdS_ --------------------------
	.section	.nv.constant0._Z6kernelPdS_,"a",@progbits
	.sectionflags	@""
	.align	4
.nv.constant0._Z6kernelPdS_:
	.zero		912


//--------------------- SYMBOLS --------------------------

	.type		.nv.reservedSmem.offset0,@object
	.size		.nv.reservedSmem.offset0,0x4
